	.headerflags	@"EF_CUDA_TEXMODE_UNIFIED EF_CUDA_64BIT_ADDRESS EF_CUDA_ACCELERATORS EF_CUDA_SM90 EF_CUDA_VIRTUAL_SM(EF_CUDA_SM90)"
	.elftype	@"ET_EXEC"


//--------------------- .nv.info                  --------------------------
	.section	.nv.info,"",@"SHT_CUDA_INFO"
	.align	4


	//----- nvinfo : EIATTR_REGCOUNT
	.align		4
        /*0000*/ 	.byte	0x04, 0x2f
        /*0002*/ 	.short	(.L_1 - .L_0)
	.align		4
.L_0:
        /*0004*/ 	.word	index@(triton_poi_fused_convolution_relu_31)
        /*0008*/ 	.word	0x0000000c


	//----- nvinfo : EIATTR_MIN_STACK_SIZE
	.align		4
.L_1:
        /*000c*/ 	.byte	0x04, 0x12
        /*000e*/ 	.short	(.L_3 - .L_2)
	.align		4
.L_2:
        /*0010*/ 	.word	index@(triton_poi_fused_convolution_relu_31)
        /*0014*/ 	.word	0x00000000


	//----- nvinfo : EIATTR_FRAME_SIZE
	.align		4
.L_3:
        /*0018*/ 	.byte	0x04, 0x11
        /*001a*/ 	.short	(.L_5 - .L_4)
	.align		4
.L_4:
        /*001c*/ 	.word	index@(triton_poi_fused_convolution_relu_31)
        /*0020*/ 	.word	0x00000000


	//----- nvinfo : EIATTR_MIN_STACK_SIZE
	.align		4
.L_5:
        /*0024*/ 	.byte	0x04, 0x12
        /*0026*/ 	.short	(.L_7 - .L_6)
	.align		4
.L_6:
        /*0028*/ 	.word	index@(triton_poi_fused_convolution_relu_31)
        /*002c*/ 	.word	0x00000000
.L_7:


//--------------------- .nv.info.triton_poi_fused_convolution_relu_31 --------------------------
	.section	.nv.info.triton_poi_fused_convolution_relu_31,"",@"SHT_CUDA_INFO"
	.sectionflags	@""
	.align	4


	//----- nvinfo : EIATTR_CUDA_API_VERSION
	.align		4
        /*0000*/ 	.byte	0x04, 0x37
        /*0002*/ 	.short	(.L_9 - .L_8)
.L_8:
        /*0004*/ 	.word	0x0000007c


	//----- nvinfo : EIATTR_KPARAM_INFO
	.align		4
.L_9:
        /*0008*/ 	.byte	0x04, 0x17
        /*000a*/ 	.short	(.L_11 - .L_10)
.L_10:
        /*000c*/ 	.word	0x00000000
        /*0010*/ 	.short	0x0002
        /*0012*/ 	.short	0x0010
        /*0014*/ 	.byte	0x00, 0xf0, 0x11, 0x00


	//----- nvinfo : EIATTR_KPARAM_INFO
	.align		4
.L_11:
        /*0018*/ 	.byte	0x04, 0x17
        /*001a*/ 	.short	(.L_13 - .L_12)
.L_12:
        /*001c*/ 	.word	0x00000000
        /*0020*/ 	.short	0x0001
        /*0022*/ 	.short	0x0008
        /*0024*/ 	.byte	0x00, 0xf4, 0x21, 0x00


	//----- nvinfo : EIATTR_KPARAM_INFO
	.align		4
.L_13:
        /*0028*/ 	.byte	0x04, 0x17
        /*002a*/ 	.short	(.L_15 - .L_14)
.L_14:
        /*002c*/ 	.word	0x00000000
        /*0030*/ 	.short	0x0000
        /*0032*/ 	.short	0x0000
        /*0034*/ 	.byte	0x00, 0xf4, 0x21, 0x00


	//----- nvinfo : EIATTR_SPARSE_MMA_MASK
	.align		4
.L_15:
        /*0038*/ 	.byte	0x03, 0x50
        /*003a*/ 	.short	0x0000


	//----- nvinfo : EIATTR_MAXREG_COUNT
	.align		4
        /*003c*/ 	.byte	0x03, 0x1b
        /*003e*/ 	.short	0x00ff


	//----- nvinfo : EIATTR_EXIT_INSTR_OFFSETS
	.align		4
        /*0040*/ 	.byte	0x04, 0x1c
        /*0042*/ 	.short	(.L_17 - .L_16)


	//   ....[0]....
.L_16:
        /*0044*/ 	.word	0x00000190


	//----- nvinfo : EIATTR_REQNTID
	.align		4
.L_17:
        /*0048*/ 	.byte	0x04, 0x10
        /*004a*/ 	.short	(.L_19 - .L_18)
.L_18:
        /*004c*/ 	.word	0x00000080
        /*0050*/ 	.word	0x00000001
        /*0054*/ 	.word	0x00000001


	//----- nvinfo : EIATTR_CBANK_PARAM_SIZE
	.align		4
.L_19:
        /*0058*/ 	.byte	0x03, 0x19
        /*005a*/ 	.short	0x0014


	//----- nvinfo : EIATTR_PARAM_CBANK
	.align		4
        /*005c*/ 	.byte	0x04, 0x0a
        /*005e*/ 	.short	(.L_21 - .L_20)
	.align		4
.L_20:
        /*0060*/ 	.word	index@(.nv.constant0.triton_poi_fused_convolution_relu_31)
        /*0064*/ 	.short	0x0210
        /*0066*/ 	.short	0x0014


	//----- nvinfo : EIATTR_SW_WAR
	.align		4
.L_21:
        /*0068*/ 	.byte	0x04, 0x36
        /*006a*/ 	.short	(.L_23 - .L_22)
.L_22:
        /*006c*/ 	.word	0x00000008
.L_23:


//--------------------- .nv.callgraph             --------------------------
	.section	.nv.callgraph,"",@"SHT_CUDA_CALLGRAPH"
	.align	4
	.sectionentsize	8
	.align		4
        /*0000*/ 	.word	0x00000000
	.align		4
        /*0004*/ 	.word	0xffffffff
	.align		4
        /*0008*/ 	.word	0x00000000
	.align		4
        /*000c*/ 	.word	0xfffffffe
	.align		4
        /*0010*/ 	.word	0x00000000
	.align		4
        /*0014*/ 	.word	0xfffffffd
	.align		4
        /*0018*/ 	.word	0x00000000
	.align		4
        /*001c*/ 	.word	0xfffffffc


//--------------------- .text.triton_poi_fused_convolution_relu_31 --------------------------
	.section	.text.triton_poi_fused_convolution_relu_31,"ax",@progbits
	.align	128
        .global         triton_poi_fused_convolution_relu_31
        .type           triton_poi_fused_convolution_relu_31,@function
        .size           triton_poi_fused_convolution_relu_31,(.L_x_1 - triton_poi_fused_convolution_relu_31)
        .other          triton_poi_fused_convolution_relu_31,@"STO_CUDA_ENTRY STV_DEFAULT"
triton_poi_fused_convolution_relu_31:
.text.triton_poi_fused_convolution_relu_31:
[----:B------:R-:W-:Y:S01]  /*0000*/  LDC R1, c[0x0][0x28] ;  /* 0x00000a00ff017b82 */ /* 0x000fe20000000800 */
[----:B------:R-:W1:Y:S07]  /*0010*/  S2R R0, SR_TID.X ;  /* 0x0000000000007919 */ /* 0x000e6e0000002100 */
[----:B------:R-:W2:Y:S01]  /*0020*/  LDC.64 R4, c[0x0][0x218] ;  /* 0x00008600ff047b82 */ /* 0x000ea20000000a00 */
[----:B------:R-:W-:Y:S01]  /*0030*/  ULDC.64 UR4, c[0x0][0x208] ;  /* 0x0000820000047ab9 */ /* 0x000fe20000000a00 */
[----:B------:R-:W3:Y:S06]  /*0040*/  S2R R7, SR_CTAID.X ;  /* 0x0000000000077919 */ /* 0x000eec0000002500 */
[----:B------:R-:W4:Y:S01]  /*0050*/  LDC.64 R2, c[0x0][0x210] ;  /* 0x00008400ff027b82 */ /* 0x000f220000000a00 */
[----:B-1----:R-:W-:Y:S01]  /*0060*/  IMAD.SHL.U32 R0, R0, 0x2, RZ ;  /* 0x0000000200007824 */ /* 0x002fe200078e00ff */
[----:B---3--:R-:W-:-:S04]  /*0070*/  SHF.R.S32.HI R6, RZ, 0x17, R7 ;  /* 0x00000017ff067819 */ /* 0x008fc80000011407 */
[----:B------:R-:W-:-:S05]  /*0080*/  LOP3.LUT R0, R0, 0xfe, RZ, 0xc0, !PT ;  /* 0x000000fe00007812 */ /* 0x000fca00078ec0ff */
[----:B------:R-:W-:Y:S01]  /*0090*/  IMAD R7, R7, 0x100, R0 ;  /* 0x0000010007077824 */ /* 0x000fe200078e0200 */
[----:B------:R-:W-:-:S03]  /*00a0*/  SGXT R0, R6, 0x1 ;  /* 0x000000010600781a */ /* 0x000fc60000000200 */
[----:B----4-:R-:W-:Y:S01]  /*00b0*/  IMAD.WIDE R2, R7, 0x4, R2 ;  /* 0x0000000407027825 */ /* 0x010fe200078e0202 */
[----:B------:R-:W-:-:S04]  /*00c0*/  LEA.HI R0, R0, R7, RZ, 0x7 ;  /* 0x0000000700007211 */ /* 0x000fc800078f38ff */
[----:B------:R-:W-:-:S05]  /*00d0*/  LOP3.LUT R0, R0, 0xffffff80, RZ, 0xc0, !PT ;  /* 0xffffff8000007812 */ /* 0x000fca00078ec0ff */
[----:B------:R-:W-:Y:S02]  /*00e0*/  IMAD.IADD R9, R7, 0x1, -R0 ;  /* 0x0000000107097824 */ /* 0x000fe400078e0a00 */
[----:B------:R-:W3:Y:S02]  /*00f0*/  LDG.E.64 R6, desc[UR4][R2.64] ;  /* 0x0000000402067981 */ /* 0x000ee4000c1e1b00 */
[----:B--2---:R-:W-:-:S06]  /*0100*/  IMAD.WIDE R4, R9, 0x4, R4 ;  /* 0x0000000409047825 */ /* 0x004fcc00078e0204 */
[----:B------:R-:W3:Y:S02]  /*0110*/  LDG.E.EL.64 R4, desc[UR4][R4.64] ;  /* 0x0000000404047981 */ /* 0x000ee4000c2e1b00 */
[C---:B---3--:R-:W-:Y:S01]  /*0120*/  FSETP.GEU.AND P0, PT, R6.reuse, -R4, PT ;  /* 0x800000040600720b */ /* 0x048fe20003f0e000 */
[----:B------:R-:W-:Y:S01]  /*0130*/  FADD R6, R6, R4 ;  /* 0x0000000406067221 */ /* 0x000fe20000000000 */
[C---:B------:R-:W-:Y:S01]  /*0140*/  FADD R0, R7.reuse, R5 ;  /* 0x0000000507007221 */ /* 0x040fe20000000000 */
[----:B------:R-:W-:-:S03]  /*0150*/  FSETP.GEU.AND P1, PT, R7, -R5, PT ;  /* 0x800000050700720b */ /* 0x000fc60003f2e000 */
[----:B------:R-:W-:Y:S02]  /*0160*/  FSEL R6, R6, RZ, P0 ;  /* 0x000000ff06067208 */ /* 0x000fe40000000000 */
[----:B------:R-:W-:-:S05]  /*0170*/  FSEL R7, R0, RZ, P1 ;  /* 0x000000ff00077208 */ /* 0x000fca0000800000 */
[----:B------:R-:W-:Y:S01]  /*0180*/  STG.E.64 desc[UR4][R2.64], R6 ;  /* 0x0000000602007986 */ /* 0x000fe2000c101b04 */
[----:B------:R-:W-:Y:S05]  /*0190*/  EXIT ;  /* 0x000000000000794d */ /* 0x000fea0003800000 */
.L_x_0:
[----:B------:R-:W-:-:S00]  /*01a0*/  BRA `(.L_x_0) ;  /* 0xfffffffc00fc7947 */ /* 0x000fc0000383ffff */
[----:B------:R-:W-:-:S00]  /*01b0*/  NOP ;  /* 0x0000000000007918 */ /* 0x000fc00000000000 */
        /* <DEDUP_REMOVED lines=12> */
.L_x_1:


//--------------------- .nv.constant0.triton_poi_fused_convolution_relu_31 --------------------------
	.section	.nv.constant0.triton_poi_fused_convolution_relu_31,"a",@progbits
	.sectionflags	@""
	.align	4
.nv.constant0.triton_poi_fused_convolution_relu_31:
	.zero		548
